	.headerflags	@"EF_CUDA_TEXMODE_UNIFIED EF_CUDA_64BIT_ADDRESS EF_CUDA_ACCELERATORS EF_CUDA_SM90 EF_CUDA_VIRTUAL_SM(EF_CUDA_SM90)"
	.elftype	@"ET_EXEC"


//--------------------- .nv.info                  --------------------------
	.section	.nv.info,"",@"SHT_CUDA_INFO"
	.align	4


	//----- nvinfo : EIATTR_REGCOUNT
	.align		4
        /*0000*/ 	.byte	0x04, 0x2f
        /*0002*/ 	.short	(.L_3 - .L_2)
	.align		4
.L_2:
        /*0004*/ 	.word	index@(triton_poi_fused__native_batch_norm_legit_no_training_add_relu_10)
        /*0008*/ 	.word	0x00000020


	//----- nvinfo : EIATTR_MIN_STACK_SIZE
	.align		4
.L_3:
        /*000c*/ 	.byte	0x04, 0x12
        /*000e*/ 	.short	(.L_5 - .L_4)
	.align		4
.L_4:
        /*0010*/ 	.word	index@(triton_poi_fused__native_batch_norm_legit_no_training_add_relu_10)
        /*0014*/ 	.word	0x00000000


	//----- nvinfo : EIATTR_FRAME_SIZE
	.align		4
.L_5:
        /*0018*/ 	.byte	0x04, 0x11
        /*001a*/ 	.short	(.L_7 - .L_6)
	.align		4
.L_6:
        /*001c*/ 	.word	index@(triton_poi_fused__native_batch_norm_legit_no_training_add_relu_10)
        /*0020*/ 	.word	0x00000000


	//----- nvinfo : EIATTR_MIN_STACK_SIZE
	.align		4
.L_7:
        /*0024*/ 	.byte	0x04, 0x12
        /*0026*/ 	.short	(.L_9 - .L_8)
	.align		4
.L_8:
        /*0028*/ 	.word	index@(triton_poi_fused__native_batch_norm_legit_no_training_add_relu_10)
        /*002c*/ 	.word	0x00000000
.L_9:


//--------------------- .nv.info.triton_poi_fused__native_batch_norm_legit_no_training_add_relu_10 --------------------------
	.section	.nv.info.triton_poi_fused__native_batch_norm_legit_no_training_add_relu_10,"",@"SHT_CUDA_INFO"
	.sectionflags	@""
	.align	4


	//----- nvinfo : EIATTR_CUDA_API_VERSION
	.align		4
        /*0000*/ 	.byte	0x04, 0x37
        /*0002*/ 	.short	(.L_11 - .L_10)
.L_10:
        /*0004*/ 	.word	0x0000007c


	//----- nvinfo : EIATTR_KPARAM_INFO
	.align		4
.L_11:
        /*0008*/ 	.byte	0x04, 0x17
        /*000a*/ 	.short	(.L_13 - .L_12)
.L_12:
        /*000c*/ 	.word	0x00000000
        /*0010*/ 	.short	0x000b
        /*0012*/ 	.short	0x0058
        /*0014*/ 	.byte	0x00, 0xf0, 0x11, 0x00


	//----- nvinfo : EIATTR_KPARAM_INFO
	.align		4
.L_13:
        /*0018*/ 	.byte	0x04, 0x17
        /*001a*/ 	.short	(.L_15 - .L_14)
.L_14:
        /*001c*/ 	.word	0x00000000
        /*0020*/ 	.short	0x000a
        /*0022*/ 	.short	0x0050
        /*0024*/ 	.byte	0x00, 0xf4, 0x21, 0x00


	//----- nvinfo : EIATTR_KPARAM_INFO
	.align		4
.L_15:
        /*0028*/ 	.byte	0x04, 0x17
        /*002a*/ 	.short	(.L_17 - .L_16)
.L_16:
        /*002c*/ 	.word	0x00000000
        /*0030*/ 	.short	0x0009
        /*0032*/ 	.short	0x0048
        /*0034*/ 	.byte	0x00, 0xf4, 0x21, 0x00


	//----- nvinfo : EIATTR_KPARAM_INFO
	.align		4
.L_17:
        /*0038*/ 	.byte	0x04, 0x17
        /*003a*/ 	.short	(.L_19 - .L_18)
.L_18:
        /*003c*/ 	.word	0x00000000
        /*0040*/ 	.short	0x0008
        /*0042*/ 	.short	0x0040
        /*0044*/ 	.byte	0x00, 0xf4, 0x21, 0x00


	//----- nvinfo : EIATTR_KPARAM_INFO
	.align		4
.L_19:
        /*0048*/ 	.byte	0x04, 0x17
        /*004a*/ 	.short	(.L_21 - .L_20)
.L_20:
        /*004c*/ 	.word	0x00000000
        /*0050*/ 	.short	0x0007
        /*0052*/ 	.short	0x0038
        /*0054*/ 	.byte	0x00, 0xf4, 0x21, 0x00


	//----- nvinfo : EIATTR_KPARAM_INFO
	.align		4
.L_21:
        /*0058*/ 	.byte	0x04, 0x17
        /*005a*/ 	.short	(.L_23 - .L_22)
.L_22:
        /*005c*/ 	.word	0x00000000
        /*0060*/ 	.short	0x0006
        /*0062*/ 	.short	0x0030
        /*0064*/ 	.byte	0x00, 0xf4, 0x21, 0x00


	//----- nvinfo : EIATTR_KPARAM_INFO
	.align		4
.L_23:
        /*0068*/ 	.byte	0x04, 0x17
        /*006a*/ 	.short	(.L_25 - .L_24)
.L_24:
        /*006c*/ 	.word	0x00000000
        /*0070*/ 	.short	0x0005
        /*0072*/ 	.short	0x0028
        /*0074*/ 	.byte	0x00, 0xf4, 0x21, 0x00


	//----- nvinfo : EIATTR_KPARAM_INFO
	.align		4
.L_25:
        /*0078*/ 	.byte	0x04, 0x17
        /*007a*/ 	.short	(.L_27 - .L_26)
.L_26:
        /*007c*/ 	.word	0x00000000
        /*0080*/ 	.short	0x0004
        /*0082*/ 	.short	0x0020
        /*0084*/ 	.byte	0x00, 0xf4, 0x21, 0x00


	//----- nvinfo : EIATTR_KPARAM_INFO
	.align		4
.L_27:
        /*0088*/ 	.byte	0x04, 0x17
        /*008a*/ 	.short	(.L_29 - .L_28)
.L_28:
        /*008c*/ 	.word	0x00000000
        /*0090*/ 	.short	0x0003
        /*0092*/ 	.short	0x0018
        /*0094*/ 	.byte	0x00, 0xf4, 0x21, 0x00


	//----- nvinfo : EIATTR_KPARAM_INFO
	.align		4
.L_29:
        /*0098*/ 	.byte	0x04, 0x17
        /*009a*/ 	.short	(.L_31 - .L_30)
.L_30:
        /*009c*/ 	.word	0x00000000
        /*00a0*/ 	.short	0x0002
        /*00a2*/ 	.short	0x0010
        /*00a4*/ 	.byte	0x00, 0xf4, 0x21, 0x00


	//----- nvinfo : EIATTR_KPARAM_INFO
	.align		4
.L_31:
        /*00a8*/ 	.byte	0x04, 0x17
        /*00aa*/ 	.short	(.L_33 - .L_32)
.L_32:
        /*00ac*/ 	.word	0x00000000
        /*00b0*/ 	.short	0x0001
        /*00b2*/ 	.short	0x0008
        /*00b4*/ 	.byte	0x00, 0xf4, 0x21, 0x00


	//----- nvinfo : EIATTR_KPARAM_INFO
	.align		4
.L_33:
        /*00b8*/ 	.byte	0x04, 0x17
        /*00ba*/ 	.short	(.L_35 - .L_34)
.L_34:
        /*00bc*/ 	.word	0x00000000
        /*00c0*/ 	.short	0x0000
        /*00c2*/ 	.short	0x0000
        /*00c4*/ 	.byte	0x00, 0xf4, 0x21, 0x00


	//----- nvinfo : EIATTR_SPARSE_MMA_MASK
	.align		4
.L_35:
        /*00c8*/ 	.byte	0x03, 0x50
        /*00ca*/ 	.short	0x0000


	//----- nvinfo : EIATTR_MAXREG_COUNT
	.align		4
        /*00cc*/ 	.byte	0x03, 0x1b
        /*00ce*/ 	.short	0x00ff


	//----- nvinfo : EIATTR_EXIT_INSTR_OFFSETS
	.align		4
        /*00d0*/ 	.byte	0x04, 0x1c
        /*00d2*/ 	.short	(.L_37 - .L_36)


	//   ....[0]....
.L_36:
        /*00d4*/ 	.word	0x00000ba0


	//----- nvinfo : EIATTR_REQNTID
	.align		4
.L_37:
        /*00d8*/ 	.byte	0x04, 0x10
        /*00da*/ 	.short	(.L_39 - .L_38)
.L_38:
        /*00dc*/ 	.word	0x00000080
        /*00e0*/ 	.word	0x00000001
        /*00e4*/ 	.word	0x00000001


	//----- nvinfo : EIATTR_CBANK_PARAM_SIZE
	.align		4
.L_39:
        /*00e8*/ 	.byte	0x03, 0x19
        /*00ea*/ 	.short	0x005c


	//----- nvinfo : EIATTR_PARAM_CBANK
	.align		4
        /*00ec*/ 	.byte	0x04, 0x0a
        /*00ee*/ 	.short	(.L_41 - .L_40)
	.align		4
.L_40:
        /*00f0*/ 	.word	index@(.nv.constant0.triton_poi_fused__native_batch_norm_legit_no_training_add_relu_10)
        /*00f4*/ 	.short	0x0210
        /*00f6*/ 	.short	0x005c


	//----- nvinfo : EIATTR_SW_WAR
	.align		4
.L_41:
        /*00f8*/ 	.byte	0x04, 0x36
        /*00fa*/ 	.short	(.L_43 - .L_42)
.L_42:
        /*00fc*/ 	.word	0x00000008
.L_43:


//--------------------- .nv.callgraph             --------------------------
	.section	.nv.callgraph,"",@"SHT_CUDA_CALLGRAPH"
	.align	4
	.sectionentsize	8
	.align		4
        /*0000*/ 	.word	0x00000000
	.align		4
        /*0004*/ 	.word	0xffffffff
	.align		4
        /*0008*/ 	.word	0x00000000
	.align		4
        /*000c*/ 	.word	0xfffffffe
	.align		4
        /*0010*/ 	.word	0x00000000
	.align		4
        /*0014*/ 	.word	0xfffffffd
	.align		4
        /*0018*/ 	.word	0x00000000
	.align		4
        /*001c*/ 	.word	0xfffffffc


//--------------------- .nv.constant4             --------------------------
	.section	.nv.constant4,"a",@progbits
	.align	8
	.align		8
.nv.constant4:
        /*0000*/ 	.dword	_$_str
	.align		8
        /*0008*/ 	.dword	_$_str_$_2


//--------------------- .text.triton_poi_fused__native_batch_norm_legit_no_training_add_relu_10 --------------------------
	.section	.text.triton_poi_fused__native_batch_norm_legit_no_training_add_relu_10,"ax",@progbits
	.align	128
        .global         triton_poi_fused__native_batch_norm_legit_no_training_add_relu_10
        .type           triton_poi_fused__native_batch_norm_legit_no_training_add_relu_10,@function
        .size           triton_poi_fused__native_batch_norm_legit_no_training_add_relu_10,(.L_x_1 - triton_poi_fused__native_batch_norm_legit_no_training_add_relu_10)
        .other          triton_poi_fused__native_batch_norm_legit_no_training_add_relu_10,@"STO_CUDA_ENTRY STV_DEFAULT"
triton_poi_fused__native_batch_norm_legit_no_training_add_relu_10:
.text.triton_poi_fused__native_batch_norm_legit_no_training_add_relu_10:
[----:B------:R-:W-:Y:S01]  /*0000*/  LDC R1, c[0x0][0x28] ;  /* 0x00000a00ff017b82 */ /* 0x000fe20000000800 */
[----:B------:R-:W1:Y:S01]  /*0010*/  S2R R0, SR_TID.X ;  /* 0x0000000000007919 */ /* 0x000e620000002100 */
[----:B------:R-:W-:-:S06]  /*0020*/  ULDC.64 UR4, c[0x0][0x208] ;  /* 0x0000820000047ab9 */ /* 0x000fcc0000000a00 */
[----:B------:R-:W2:Y:S01]  /*0030*/  LDC.64 R8, c[0x0][0x220] ;  /* 0x00008800ff087b82 */ /* 0x000ea20000000a00 */
[----:B------:R-:W3:Y:S07]  /*0040*/  S2R R3, SR_CTAID.X ;  /* 0x0000000000037919 */ /* 0x000eee0000002500 */
[----:B------:R-:W4:Y:S08]  /*0050*/  LDC.64 R28, c[0x0][0x218] ;  /* 0x00008600ff1c7b82 */ /* 0x000f300000000a00 */
[----:B------:R-:W5:Y:S08]  /*0060*/  LDC.64 R18, c[0x0][0x230] ;  /* 0x00008c00ff127b82 */ /* 0x000f700000000a00 */
[----:B------:R-:W2:Y:S01]  /*0070*/  LDC.64 R26, c[0x0][0x238] ;  /* 0x00008e00ff1a7b82 */ /* 0x000ea20000000a00 */
[----:B-1----:R-:W-:-:S02]  /*0080*/  SHF.L.U32 R0, R0, 0x2, RZ ;  /* 0x0000000200007819 */ /* 0x002fc400000006ff */
[----:B---3--:R-:W-:Y:S02]  /*0090*/  SHF.R.S32.HI R5, RZ, 0x15, R3 ;  /* 0x00000015ff057819 */ /* 0x008fe40000011403 */
[----:B------:R-:W-:Y:S02]  /*00a0*/  LOP3.LUT R0, R0, 0x1fc, RZ, 0xc0, !PT ;  /* 0x000001fc00007812 */ /* 0x000fe400078ec0ff */
[----:B------:R-:W-:Y:S02]  /*00b0*/  SGXT R5, R5, 0x1 ;  /* 0x000000010505781a */ /* 0x000fe40000000200 */
[----:B------:R-:W-:Y:S02]  /*00c0*/  LEA R4, R3, R0, 0xa ;  /* 0x0000000003047211 */ /* 0x000fe400078e50ff */
[----:B------:R-:W1:Y:S02]  /*00d0*/  LDC.64 R2, c[0x0][0x228] ;  /* 0x00008a00ff027b82 */ /* 0x000e640000000a00 */
[----:B------:R-:W-:-:S04]  /*00e0*/  LEA.HI R5, R5, R4, RZ, 0x6 ;  /* 0x0000000405057211 */ /* 0x000fc800078f30ff */
[--C-:B------:R-:W-:Y:S02]  /*00f0*/  SHF.R.S32.HI R21, RZ, 0x6, R5.reuse ;  /* 0x00000006ff157819 */ /* 0x100fe40000011405 */
[----:B------:R-:W-:Y:S02]  /*0100*/  SHF.R.S32.HI R0, RZ, 0x1f, R5 ;  /* 0x0000001fff007819 */ /* 0x000fe40000011405 */
[----:B------:R-:W-:Y:S02]  /*0110*/  IADD3 R5, R5, 0x200, RZ ;  /* 0x0000020005057810 */ /* 0x000fe40007ffe0ff */
[----:B------:R-:W-:Y:S02]  /*0120*/  LEA.HI R0, R0, R21, RZ, 0x9 ;  /* 0x0000001500007211 */ /* 0x000fe400078f48ff */
[--C-:B------:R-:W-:Y:S02]  /*0130*/  SHF.R.S32.HI R23, RZ, 0x6, R5.reuse ;  /* 0x00000006ff177819 */ /* 0x100fe40000011405 */
[----:B------:R-:W-:-:S02]  /*0140*/  SHF.R.S32.HI R6, RZ, 0x1f, R5 ;  /* 0x0000001fff067819 */ /* 0x000fc40000011405 */
[----:B------:R-:W-:Y:S02]  /*0150*/  LOP3.LUT R0, R0, 0xfffffe00, RZ, 0xc0, !PT ;  /* 0xfffffe0000007812 */ /* 0x000fe400078ec0ff */
[----:B------:R-:W-:Y:S02]  /*0160*/  LEA.HI R6, R6, R23, RZ, 0x9 ;  /* 0x0000001706067211 */ /* 0x000fe400078f48ff */
[----:B------:R-:W-:Y:S02]  /*0170*/  IADD3 R21, R21, -R0, RZ ;  /* 0x8000000015157210 */ /* 0x000fe40007ffe0ff */
[----:B------:R-:W-:-:S03]  /*0180*/  LOP3.LUT R6, R6, 0xfffffe00, RZ, 0xc0, !PT ;  /* 0xfffffe0006067812 */ /* 0x000fc600078ec0ff */
[----:B-1----:R-:W-:Y:S01]  /*0190*/  IMAD.WIDE R10, R21, 0x4, R2 ;  /* 0x00000004150a7825 */ /* 0x002fe200078e0202 */
[----:B------:R-:W-:-:S04]  /*01a0*/  IADD3 R23, R23, -R6, RZ ;  /* 0x8000000617177210 */ /* 0x000fc80007ffe0ff */
[----:B------:R1:W3:Y:S01]  /*01b0*/  LDG.E.EL R5, desc[UR4][R10.64] ;  /* 0x000000040a057981 */ /* 0x0002e2000c2e1900 */
[----:B------:R-:W-:Y:S02]  /*01c0*/  IMAD.WIDE R6, R23, 0x4, R2 ;  /* 0x0000000417067825 */ /* 0x000fe400078e0202 */
[----:B------:R-:W1:Y:S04]  /*01d0*/  LDC.64 R2, c[0x0][0x250] ;  /* 0x00009400ff027b82 */ /* 0x000e680000000a00 */
[----:B------:R-:W3:Y:S01]  /*01e0*/  LDG.E.EL R7, desc[UR4][R6.64] ;  /* 0x0000000406077981 */ /* 0x000ee2000c2e1900 */
[----:B-1----:R-:W-:-:S06]  /*01f0*/  IMAD.WIDE R16, R21, 0x4, R2 ;  /* 0x0000000415107825 */ /* 0x002fcc00078e0202 */
[----:B------:R-:W3:Y:S01]  /*0200*/  LDG.E.EL R16, desc[UR4][R16.64] ;  /* 0x0000000410107981 */ /* 0x000ee2000c2e1900 */
[----:B--2---:R-:W-:-:S04]  /*0210*/  IMAD.WIDE R12, R21, 0x4, R8 ;  /* 0x00000004150c7825 */ /* 0x004fc800078e0208 */
[----:B----4-:R-:W-:Y:S01]  /*0220*/  IMAD.WIDE R28, R4, 0x4, R28 ;  /* 0x00000004041c7825 */ /* 0x010fe200078e021c */
[----:B------:R-:W2:Y:S03]  /*0230*/  LDG.E.EL R0, desc[UR4][R12.64] ;  /* 0x000000040c007981 */ /* 0x000ea6000c2e1900 */
[----:B-----5:R-:W-:-:S04]  /*0240*/  IMAD.WIDE R24, R21, 0x4, R18 ;  /* 0x0000000415187825 */ /* 0x020fc800078e0212 */
[----:B0-----:R-:W-:Y:S02]  /*0250*/  IMAD.WIDE R10, R21, 0x4, R26 ;  /* 0x00000004150a7825 */ /* 0x001fe400078e021a */
[----:B------:R0:W4:Y:S04]  /*0260*/  LDG.E.EL R25, desc[UR4][R24.64] ;  /* 0x0000000418197981 */ /* 0x000128000c2e1900 */
[----:B------:R-:W2:Y:S01]  /*0270*/  LDG.E.128 R12, desc[UR4][R28.64] ;  /* 0x000000041c0c7981 */ /* 0x000ea2000c1e1d00 */
[----:B------:R-:W-:-:S03]  /*0280*/  IMAD.WIDE R8, R23, 0x4, R8 ;  /* 0x0000000417087825 */ /* 0x000fc600078e0208 */
[----:B------:R-:W4:Y:S04]  /*0290*/  LDG.E.EL R6, desc[UR4][R10.64] ;  /* 0x000000040a067981 */ /* 0x000f28000c2e1900 */
[----:B------:R-:W5:Y:S04]  /*02a0*/  LDG.E.EL R17, desc[UR4][R8.64] ;  /* 0x0000000408117981 */ /* 0x000f68000c2e1900 */
[----:B------:R1:W5:Y:S01]  /*02b0*/  LDG.E.128 R8, desc[UR4][R28.64+0x800] ;  /* 0x000800041c087981 */ /* 0x000362000c1e1d00 */
[----:B------:R-:W-:-:S04]  /*02c0*/  IMAD.WIDE R18, R23, 0x4, R18 ;  /* 0x0000000417127825 */ /* 0x000fc800078e0212 */
[----:B------:R-:W-:Y:S02]  /*02d0*/  IMAD.WIDE R26, R23, 0x4, R26 ;  /* 0x00000004171a7825 */ /* 0x000fe400078e021a */
[----:B------:R-:W5:Y:S04]  /*02e0*/  LDG.E.EL R19, desc[UR4][R18.64] ;  /* 0x0000000412137981 */ /* 0x000f68000c2e1900 */
[----:B------:R0:W5:Y:S01]  /*02f0*/  LDG.E.EL R20, desc[UR4][R26.64] ;  /* 0x000000041a147981 */ /* 0x000162000c2e1900 */
[----:B---3--:R-:W-:Y:S01]  /*0300*/  FADD R5, R5, 9.9999997473787516356e-06 ;  /* 0x3727c5ac05057421 */ /* 0x008fe20000000000 */
[----:B------:R-:W-:-:S04]  /*0310*/  FADD R7, R7, 9.9999997473787516356e-06 ;  /* 0x3727c5ac07077421 */ /* 0x000fc80000000000 */
[----:B0-----:R-:W0:Y:S08]  /*0320*/  MUFU.SQRT R24, R7 ;  /* 0x0000000700187308 */ /* 0x001e300000002000 */
[----:B------:R-:W3:Y:S01]  /*0330*/  MUFU.SQRT R22, R5 ;  /* 0x0000000500167308 */ /* 0x000ee20000002000 */
[C---:B0-----:R-:W-:Y:S02]  /*0340*/  FSETP.GT.AND P1, PT, R24.reuse, 8.50705917302346158658e+37, PT ;  /* 0x7e8000001800780b */ /* 0x041fe40003f24000 */
[----:B------:R-:W-:-:S02]  /*0350*/  FSETP.GEU.AND P3, PT, R24, 1.175494350822287508e-38, PT ;  /* 0x008000001800780b */ /* 0x000fc40003f6e000 */
[C---:B---3--:R-:W-:Y:S02]  /*0360*/  FSETP.GT.AND P0, PT, R22.reuse, 8.50705917302346158658e+37, PT ;  /* 0x7e8000001600780b */ /* 0x048fe40003f04000 */
[----:B------:R-:W-:-:S07]  /*0370*/  FSETP.GEU.AND P2, PT, R22, 1.175494350822287508e-38, PT ;  /* 0x008000001600780b */ /* 0x000fce0003f4e000 */
[----:B------:R-:W-:Y:S01]  /*0380*/  @P1 FMUL R24, R24, 0.25 ;  /* 0x3e80000018181820 */ /* 0x000fe20000400000 */
[----:B------:R-:W-:-:S03]  /*0390*/  HFMA2.MMA R5, -RZ, RZ, 1.625, 0 ;  /* 0x3e800000ff057435 */ /* 0x000fc600000001ff */
[----:B------:R-:W-:Y:S01]  /*03a0*/  @!P3 FMUL R24, R24, 16777216 ;  /* 0x4b8000001818b820 */ /* 0x000fe20000400000 */
[----:B------:R-:W-:Y:S01]  /*03b0*/  @P0 FMUL R22, R22, 0.25 ;  /* 0x3e80000016160820 */ /* 0x000fe20000400000 */
[----:B-1----:R-:W-:-:S04]  /*03c0*/  FADD R28, R16, 9.9999997473787516356e-06 ;  /* 0x3727c5ac101c7421 */ /* 0x002fc80000000000 */
[----:B------:R-:W0:Y:S01]  /*03d0*/  MUFU.RCP R24, R24 ;  /* 0x0000001800187308 */ /* 0x000e220000001000 */
[----:B------:R-:W-:Y:S01]  /*03e0*/  @!P2 FMUL R22, R22, 16777216 ;  /* 0x4b8000001616a820 */ /* 0x000fe20000400000 */
[----:B------:R-:W-:-:S06]  /*03f0*/  FSEL R27, R5, 1, P1 ;  /* 0x3f800000051b7808 */ /* 0x000fcc0000800000 */
[----:B------:R-:W1:Y:S01]  /*0400*/  MUFU.RCP R18, R22 ;  /* 0x0000001600127308 */ /* 0x000e620000001000 */
[----:B------:R-:W-:-:S07]  /*0410*/  @!P3 FMUL R27, R27, 16777216 ;  /* 0x4b8000001b1bb820 */ /* 0x000fce0000400000 */
[----:B------:R-:W3:Y:S01]  /*0420*/  MUFU.SQRT R22, R28 ;  /* 0x0000001c00167308 */ /* 0x000ee20000002000 */
[----:B------:R-:W-:Y:S01]  /*0430*/  FSEL R7, R5, 1, P0 ;  /* 0x3f80000005077808 */ /* 0x000fe20000000000 */
[----:B0-----:R-:W-:Y:S01]  /*0440*/  FMUL R16, R24, R27 ;  /* 0x0000001b18107220 */ /* 0x001fe20000400000 */
[----:B------:R-:W-:-:S04]  /*0450*/  IMAD.WIDE R26, R23, 0x4, R2 ;  /* 0x00000004171a7825 */ /* 0x000fc800078e0202 */
[----:B------:R-:W-:Y:S01]  /*0460*/  @!P2 FMUL R7, R7, 16777216 ;  /* 0x4b8000000707a820 */ /* 0x000fe20000400000 */
[----:B------:R0:W5:Y:S01]  /*0470*/  LDG.E.EL R2, desc[UR4][R26.64] ;  /* 0x000000041a027981 */ /* 0x000162000c2e1900 */
[--C-:B--2---:R-:W-:Y:S02]  /*0480*/  FADD R12, R12, -R0.reuse ;  /* 0x800000000c0c7221 */ /* 0x104fe40000000000 */
[----:B-1----:R-:W-:Y:S01]  /*0490*/  FMUL R7, R18, R7 ;  /* 0x0000000712077220 */ /* 0x002fe20000400000 */
[C---:B---3--:R-:W-:Y:S02]  /*04a0*/  FSETP.GT.AND P0, PT, R22.reuse, 8.50705917302346158658e+37, PT ;  /* 0x7e8000001600780b */ /* 0x048fe40003f04000 */
[----:B------:R-:W-:Y:S01]  /*04b0*/  FSETP.GEU.AND P1, PT, R22, 1.175494350822287508e-38, PT ;  /* 0x008000001600780b */ /* 0x000fe20003f2e000 */
[--C-:B------:R-:W-:Y:S01]  /*04c0*/  FADD R18, R13, -R0.reuse ;  /* 0x800000000d127221 */ /* 0x100fe20000000000 */
[--C-:B------:R-:W-:Y:S01]  /*04d0*/  FADD R14, R14, -R0.reuse ;  /* 0x800000000e0e7221 */ /* 0x100fe20000000000 */
[----:B------:R-:W-:Y:S01]  /*04e0*/  FADD R0, R15, -R0 ;  /* 0x800000000f007221 */ /* 0x000fe20000000000 */
[C---:B------:R-:W-:Y:S01]  /*04f0*/  FMUL R12, R7.reuse, R12 ;  /* 0x0000000c070c7220 */ /* 0x040fe20000400000 */
[C---:B------:R-:W-:Y:S01]  /*0500*/  FMUL R3, R7.reuse, R18 ;  /* 0x0000001207037220 */ /* 0x040fe20000400000 */
[C---:B------:R-:W-:Y:S01]  /*0510*/  FMUL R13, R7.reuse, R14 ;  /* 0x0000000e070d7220 */ /* 0x040fe20000400000 */
[----:B------:R-:W-:Y:S01]  /*0520*/  FMUL R29, R7, R0 ;  /* 0x00000000071d7220 */ /* 0x000fe20000400000 */
[----:B------:R-:W1:Y:S01]  /*0530*/  LDC.64 R14, c[0x0][0x248] ;  /* 0x00009200ff0e7b82 */ /* 0x000e620000000a00 */
[----:B----4-:R-:W-:-:S02]  /*0540*/  FFMA R0, R25, R3, R6 ;  /* 0x0000000319007223 */ /* 0x010fc40000000006 */
[----:B------:R-:W-:Y:S01]  /*0550*/  @P0 FMUL R22, R22, 0.25 ;  /* 0x3e80000016160820 */ /* 0x000fe20000400000 */
[C-C-:B------:R-:W-:Y:S01]  /*0560*/  FFMA R7, R25.reuse, R12, R6.reuse ;  /* 0x0000000c19077223 */ /* 0x140fe20000000006 */
[C-C-:B------:R-:W-:Y:S01]  /*0570*/  FFMA R3, R25.reuse, R13, R6.reuse ;  /* 0x0000000d19037223 */ /* 0x140fe20000000006 */
[----:B------:R-:W-:Y:S01]  /*0580*/  FFMA R6, R25, R29, R6 ;  /* 0x0000001d19067223 */ /* 0x000fe20000000006 */
[--C-:B-----5:R-:W-:Y:S01]  /*0590*/  FADD R25, R10, -R17.reuse ;  /* 0x800000110a197221 */ /* 0x120fe20000000000 */
[----:B------:R-:W2:Y:S01]  /*05a0*/  LDC.64 R12, c[0x0][0x258] ;  /* 0x00009600ff0c7b82 */ /* 0x000ea20000000a00 */
[----:B------:R-:W-:Y:S01]  /*05b0*/  @!P1 FMUL R22, R22, 16777216 ;  /* 0x4b80000016169820 */ /* 0x000fe20000400000 */
[--C-:B------:R-:W-:Y:S01]  /*05c0*/  FADD R18, R11, -R17.reuse ;  /* 0x800000110b127221 */ /* 0x100fe20000000000 */
[--C-:B0-----:R-:W-:Y:S01]  /*05d0*/  FADD R27, R8, -R17.reuse ;  /* 0x80000011081b7221 */ /* 0x101fe20000000000 */
[----:B------:R-:W-:-:S04]  /*05e0*/  FADD R29, R9, -R17 ;  /* 0x80000011091d7221 */ /* 0x000fc80000000000 */
[----:B------:R-:W0:Y:S01]  /*05f0*/  LDC.64 R10, c[0x0][0x240] ;  /* 0x00009000ff0a7b82 */ /* 0x000e220000000a00 */
[----:B------:R-:W3:Y:S07]  /*0600*/  MUFU.RCP R22, R22 ;  /* 0x0000001600167308 */ /* 0x000eee0000001000 */
[----:B------:R-:W4:Y:S01]  /*0610*/  LDC.64 R8, c[0x0][0x260] ;  /* 0x00009800ff087b82 */ /* 0x000f220000000a00 */
[C---:B------:R-:W-:Y:S01]  /*0620*/  FMUL R17, R16.reuse, R29 ;  /* 0x0000001d10117220 */ /* 0x040fe20000400000 */
[C---:B------:R-:W-:Y:S01]  /*0630*/  FMUL R29, R16.reuse, R25 ;  /* 0x00000019101d7220 */ /* 0x040fe20000400000 */
[----:B------:R-:W-:Y:S01]  /*0640*/  FSEL R25, R5, 1, P0 ;  /* 0x3f80000005197808 */ /* 0x000fe20000000000 */
[C---:B------:R-:W-:Y:S01]  /*0650*/  FMUL R27, R16.reuse, R27 ;  /* 0x0000001b101b7220 */ /* 0x040fe20000400000 */
[----:B------:R-:W-:Y:S01]  /*0660*/  FMUL R24, R16, R18 ;  /* 0x0000001210187220 */ /* 0x000fe20000400000 */
[----:B------:R-:W-:-:S02]  /*0670*/  FFMA R17, R19, R17, R20 ;  /* 0x0000001113117223 */ /* 0x000fc40000000014 */
[----:B------:R-:W-:Y:S01]  /*0680*/  @!P1 FMUL R25, R25, 16777216 ;  /* 0x4b80000019199820 */ /* 0x000fe20000400000 */
[C-C-:B------:R-:W-:Y:S01]  /*0690*/  FFMA R16, R19.reuse, R27, R20.reuse ;  /* 0x0000001b13107223 */ /* 0x140fe20000000014 */
[----:B------:R-:W-:Y:S01]  /*06a0*/  FFMA R18, R19, R29, R20 ;  /* 0x0000001d13127223 */ /* 0x000fe20000000014 */
[----:B-1----:R-:W-:-:S04]  /*06b0*/  IMAD.WIDE R26, R21, 0x4, R14 ;  /* 0x00000004151a7825 */ /* 0x002fc800078e020e */
[----:B------:R-:W-:Y:S01]  /*06c0*/  FFMA R20, R19, R24, R20 ;  /* 0x0000001813147223 */ /* 0x000fe20000000014 */
[----:B---3--:R-:W-:Y:S01]  /*06d0*/  FMUL R19, R22, R25 ;  /* 0x0000001916137220 */ /* 0x008fe20000400000 */
[----:B------:R-:W-:Y:S01]  /*06e0*/  IMAD.WIDE R24, R23, 0x4, R14 ;  /* 0x0000000417187825 */ /* 0x000fe200078e020e */
[----:B------:R0:W3:Y:S03]  /*06f0*/  LDG.E.EL R22, desc[UR4][R26.64] ;  /* 0x000000041a167981 */ /* 0x0000e6000c2e1900 */
[C---:B--2---:R-:W-:Y:S02]  /*0700*/  IMAD.WIDE R14, R21.reuse, 0x4, R12 ;  /* 0x00000004150e7825 */ /* 0x044fe400078e020c */
[----:B------:R-:W2:Y:S02]  /*0710*/  LDG.E.EL R24, desc[UR4][R24.64] ;  /* 0x0000000418187981 */ /* 0x000ea4000c2e1900 */
[----:B----4-:R-:W-:-:S02]  /*0720*/  IMAD.WIDE R28, R21, 0x4, R8 ;  /* 0x00000004151c7825 */ /* 0x010fc400078e0208 */
[----:B------:R1:W4:Y:S02]  /*0730*/  LDG.E.EL R21, desc[UR4][R14.64] ;  /* 0x000000040e157981 */ /* 0x000324000c2e1900 */
[----:B0-----:R-:W-:Y:S02]  /*0740*/  IMAD.WIDE R26, R4, 0x4, R10 ;  /* 0x00000004041a7825 */ /* 0x001fe400078e020a */
[----:B------:R-:W4:Y:S02]  /*0750*/  LDG.E.EL R28, desc[UR4][R28.64] ;  /* 0x000000041c1c7981 */ /* 0x000f24000c2e1900 */
[C---:B-1----:R-:W-:Y:S02]  /*0760*/  IMAD.WIDE R14, R23.reuse, 0x4, R8 ;  /* 0x00000004170e7825 */ /* 0x042fe400078e0208 */
[----:B------:R-:W3:Y:S02]  /*0770*/  LDG.E.128 R8, desc[UR4][R26.64] ;  /* 0x000000041a087981 */ /* 0x000ee4000c1e1d00 */
[----:B------:R-:W-:-:S02]  /*0780*/  IMAD.WIDE R12, R23, 0x4, R12 ;  /* 0x00000004170c7825 */ /* 0x000fc400078e020c */
[----:B------:R-:W5:Y:S04]  /*0790*/  LDG.E.EL R25, desc[UR4][R14.64] ;  /* 0x000000040e197981 */ /* 0x000f68000c2e1900 */
[----:B------:R2:W5:Y:S04]  /*07a0*/  LDG.E.EL R23, desc[UR4][R12.64] ;  /* 0x000000040c177981 */ /* 0x000568000c2e1900 */
[----:B------:R-:W2:Y:S01]  /*07b0*/  LDG.E.128 R12, desc[UR4][R26.64+0x800] ;  /* 0x000800041a0c7981 */ /* 0x000ea2000c1e1d00 */
[----:B------:R-:W-:-:S06]  /*07c0*/  FADD R2, R2, 9.9999997473787516356e-06 ;  /* 0x3727c5ac02027421 */ /* 0x000fcc0000000000 */
[----:B------:R-:W0:Y:S02]  /*07d0*/  MUFU.SQRT R2, R2 ;  /* 0x0000000200027308 */ /* 0x000e240000002000 */
[C---:B0-----:R-:W-:Y:S02]  /*07e0*/  FSETP.GT.AND P0, PT, R2.reuse, 8.50705917302346158658e+37, PT ;  /* 0x7e8000000200780b */ /* 0x041fe40003f04000 */
[----:B------:R-:W-:-:S11]  /*07f0*/  FSETP.GEU.AND P1, PT, R2, 1.175494350822287508e-38, PT ;  /* 0x008000000200780b */ /* 0x000fd60003f2e000 */
[----:B------:R-:W-:-:S04]  /*0800*/  @P0 FMUL R2, R2, 0.25 ;  /* 0x3e80000002020820 */ /* 0x000fc80000400000 */
[----:B------:R-:W-:-:S06]  /*0810*/  @!P1 FMUL R2, R2, 16777216 ;  /* 0x4b80000002029820 */ /* 0x000fcc0000400000 */
[----:B------:R-:W0:Y:S01]  /*0820*/  MUFU.RCP R2, R2 ;  /* 0x0000000200027308 */ /* 0x000e220000001000 */
[----:B------:R-:W-:-:S05]  /*0830*/  FSEL R5, R5, 1, P0 ;  /* 0x3f80000005057808 */ /* 0x000fca0000000000 */
[----:B------:R-:W-:-:S04]  /*0840*/  @!P1 FMUL R5, R5, 16777216 ;  /* 0x4b80000005059820 */ /* 0x000fc80000400000 */
[----:B0-----:R-:W-:Y:S01]  /*0850*/  FMUL R5, R2, R5 ;  /* 0x0000000502057220 */ /* 0x001fe20000400000 */
[--C-:B---3--:R-:W-:Y:S01]  /*0860*/  FADD R10, R10, -R22.reuse ;  /* 0x800000160a0a7221 */ /* 0x108fe20000000000 */
[--C-:B------:R-:W-:Y:S01]  /*0870*/  FADD R8, R8, -R22.reuse ;  /* 0x8000001608087221 */ /* 0x100fe20000000000 */
[--C-:B------:R-:W-:Y:S01]  /*0880*/  FADD R9, R9, -R22.reuse ;  /* 0x8000001609097221 */ /* 0x100fe20000000000 */
[----:B------:R-:W-:Y:S01]  /*0890*/  FADD R22, R11, -R22 ;  /* 0x800000160b167221 */ /* 0x000fe20000000000 */
[C---:B------:R-:W-:Y:S02]  /*08a0*/  FMUL R11, R19.reuse, R10 ;  /* 0x0000000a130b7220 */ /* 0x040fe40000400000 */
[----:B------:R-:W-:Y:S02]  /*08b0*/  FMUL R9, R19, R9 ;  /* 0x0000000913097220 */ /* 0x000fe40000400000 */
[C-C-:B----4-:R-:W-:Y:S02]  /*08c0*/  FFMA R10, R21.reuse, R11, R28.reuse ;  /* 0x0000000b150a7223 */ /* 0x150fe4000000001c */
[----:B------:R-:W-:-:S03]  /*08d0*/  FFMA R9, R21, R9, R28 ;  /* 0x0000000915097223 */ /* 0x000fc6000000001c */
[----:B------:R-:W-:Y:S01]  /*08e0*/  FSETP.GEU.AND P4, PT, R3, -R10, PT ;  /* 0x8000000a0300720b */ /* 0x000fe20003f8e000 */
[----:B------:R-:W-:Y:S02]  /*08f0*/  FADD R10, R10, R3 ;  /* 0x000000030a0a7221 */ /* 0x000fe40000000000 */
[----:B------:R-:W0:Y:S01]  /*0900*/  LDC.64 R2, c[0x0][0x210] ;  /* 0x00008400ff027b82 */ /* 0x000e220000000a00 */
[C---:B------:R-:W-:Y:S01]  /*0910*/  FMUL R8, R19.reuse, R8 ;  /* 0x0000000813087220 */ /* 0x040fe20000400000 */
[----:B------:R-:W-:Y:S01]  /*0920*/  FSETP.GEU.AND P5, PT, R0, -R9, PT ;  /* 0x800000090000720b */ /* 0x000fe20003fae000 */
[----:B------:R-:W-:Y:S01]  /*0930*/  FMUL R19, R19, R22 ;  /* 0x0000001613137220 */ /* 0x000fe20000400000 */
[----:B------:R-:W-:Y:S01]  /*0940*/  FADD R9, R9, R0 ;  /* 0x0000000009097221 */ /* 0x000fe20000000000 */
[--C-:B--2---:R-:W-:Y:S01]  /*0950*/  FADD R12, R12, -R24.reuse ;  /* 0x800000180c0c7221 */ /* 0x104fe20000000000 */
[--C-:B------:R-:W-:Y:S01]  /*0960*/  FADD R22, R15, -R24.reuse ;  /* 0x800000180f167221 */ /* 0x100fe20000000000 */
[----:B------:R-:W-:Y:S01]  /*0970*/  FADD R0, R13, -R24 ;  /* 0x800000180d007221 */ /* 0x000fe20000000000 */
[----:B------:R-:W-:Y:S01]  /*0980*/  FFMA R8, R21, R8, R28 ;  /* 0x0000000815087223 */ /* 0x000fe2000000001c */
[----:B------:R-:W-:Y:S01]  /*0990*/  FADD R14, R14, -R24 ;  /* 0x800000180e0e7221 */ /* 0x000fe20000000000 */
[C---:B------:R-:W-:Y:S01]  /*09a0*/  FMUL R12, R5.reuse, R12 ;  /* 0x0000000c050c7220 */ /* 0x040fe20000400000 */
[C---:B------:R-:W-:Y:S01]  /*09b0*/  FMUL R22, R5.reuse, R22 ;  /* 0x0000001605167220 */ /* 0x040fe20000400000 */
[C---:B------:R-:W-:Y:S01]  /*09c0*/  FMUL R0, R5.reuse, R0 ;  /* 0x0000000005007220 */ /* 0x040fe20000400000 */
[----:B------:R-:W-:Y:S01]  /*09d0*/  FMUL R14, R5, R14 ;  /* 0x0000000e050e7220 */ /* 0x000fe20000400000 */
[----:B------:R-:W-:Y:S01]  /*09e0*/  FSETP.GEU.AND P6, PT, R7, -R8, PT ;  /* 0x800000080700720b */ /* 0x000fe20003fce000 */
[----:B------:R-:W-:Y:S01]  /*09f0*/  FADD R8, R8, R7 ;  /* 0x0000000708087221 */ /* 0x000fe20000000000 */
[C-C-:B-----5:R-:W-:Y:S01]  /*0a00*/  FFMA R7, R23.reuse, R22, R25.reuse ;  /* 0x0000001617077223 */ /* 0x160fe20000000019 */
[C-C-:B------:R-:W-:Y:S01]  /*0a10*/  FFMA R5, R23.reuse, R12, R25.reuse ;  /* 0x0000000c17057223 */ /* 0x140fe20000000019 */
[C-C-:B------:R-:W-:Y:S01]  /*0a20*/  FFMA R0, R23.reuse, R0, R25.reuse ;  /* 0x0000000017007223 */ /* 0x140fe20000000019 */
[----:B------:R-:W-:Y:S01]  /*0a30*/  FFMA R23, R23, R14, R25 ;  /* 0x0000000e17177223 */ /* 0x000fe20000000019 */
[----:B------:R-:W-:Y:S01]  /*0a40*/  FFMA R21, R21, R19, R28 ;  /* 0x0000001315157223 */ /* 0x000fe2000000001c */
[----:B------:R-:W-:-:S02]  /*0a50*/  FSEL R8, R8, RZ, P6 ;  /* 0x000000ff08087208 */ /* 0x000fc40003000000 */
[----:B------:R-:W-:Y:S01]  /*0a60*/  FSETP.GEU.AND P1, PT, R16, -R5, PT ;  /* 0x800000051000720b */ /* 0x000fe20003f2e000 */
[----:B------:R-:W-:Y:S01]  /*0a70*/  FADD R5, R5, R16 ;  /* 0x0000001005057221 */ /* 0x000fe20000000000 */
[----:B------:R-:W-:Y:S01]  /*0a80*/  FSETP.GEU.AND P2, PT, R20, -R7, PT ;  /* 0x800000071400720b */ /* 0x000fe20003f4e000 */
[----:B------:R-:W-:Y:S01]  /*0a90*/  FADD R11, R21, R6 ;  /* 0x00000006150b7221 */ /* 0x000fe20000000000 */
[----:B------:R-:W-:Y:S01]  /*0aa0*/  FSETP.GEU.AND P0, PT, R17, -R0, PT ;  /* 0x800000001100720b */ /* 0x000fe20003f0e000 */
[----:B------:R-:W-:Y:S01]  /*0ab0*/  FADD R7, R7, R20 ;  /* 0x0000001407077221 */ /* 0x000fe20000000000 */
[----:B------:R-:W-:Y:S01]  /*0ac0*/  FSETP.GEU.AND P6, PT, R18, -R23, PT ;  /* 0x800000171200720b */ /* 0x000fe20003fce000 */
[----:B------:R-:W-:Y:S01]  /*0ad0*/  FADD R0, R0, R17 ;  /* 0x0000001100007221 */ /* 0x000fe20000000000 */
[----:B------:R-:W-:Y:S01]  /*0ae0*/  FADD R18, R23, R18 ;  /* 0x0000001217127221 */ /* 0x000fe20000000000 */
[----:B------:R-:W-:Y:S01]  /*0af0*/  FSETP.GEU.AND P3, PT, R6, -R21, PT ;  /* 0x800000150600720b */ /* 0x000fe20003f6e000 */
[----:B0-----:R-:W-:Y:S01]  /*0b00*/  IMAD.WIDE R2, R4, 0x4, R2 ;  /* 0x0000000404027825 */ /* 0x001fe200078e0202 */
[----:B------:R-:W-:-:S02]  /*0b10*/  FSEL R4, R5, RZ, P1 ;  /* 0x000000ff05047208 */ /* 0x000fc40000800000 */
[----:B------:R-:W-:Y:S02]  /*0b20*/  FSEL R9, R9, RZ, P5 ;  /* 0x000000ff09097208 */ /* 0x000fe40002800000 */
[----:B------:R-:W-:Y:S02]  /*0b30*/  FSEL R10, R10, RZ, P4 ;  /* 0x000000ff0a0a7208 */ /* 0x000fe40002000000 */
[----:B------:R-:W-:Y:S02]  /*0b40*/  FSEL R11, R11, RZ, P3 ;  /* 0x000000ff0b0b7208 */ /* 0x000fe40001800000 */
[----:B------:R-:W-:Y:S02]  /*0b50*/  FSEL R7, R7, RZ, P2 ;  /* 0x000000ff07077208 */ /* 0x000fe40001000000 */
[----:B------:R-:W-:Y:S02]  /*0b60*/  FSEL R5, R0, RZ, P0 ;  /* 0x000000ff00057208 */ /* 0x000fe40000000000 */
[----:B------:R-:W-:Y:S01]  /*0b70*/  FSEL R6, R18, RZ, P6 ;  /* 0x000000ff12067208 */ /* 0x000fe20003000000 */
[----:B------:R-:W-:Y:S04]  /*0b80*/  STG.E.128 desc[UR4][R2.64], R8 ;  /* 0x0000000802007986 */ /* 0x000fe8000c101d04 */
[----:B------:R-:W-:Y:S01]  /*0b90*/  STG.E.128 desc[UR4][R2.64+0x800], R4 ;  /* 0x0008000402007986 */ /* 0x000fe2000c101d04 */
[----:B------:R-:W-:Y:S05]  /*0ba0*/  EXIT ;  /* 0x000000000000794d */ /* 0x000fea0003800000 */
.L_x_0:
[----:B------:R-:W-:-:S00]  /*0bb0*/  BRA `(.L_x_0) ;  /* 0xfffffffc00fc7947 */ /* 0x000fc0000383ffff */
[----:B------:R-:W-:-:S00]  /*0bc0*/  NOP ;  /* 0x0000000000007918 */ /* 0x000fc00000000000 */
        /* <DEDUP_REMOVED lines=11> */
.L_x_1:


//--------------------- .nv.global.init           --------------------------
	.section	.nv.global.init,"aw",@progbits
.nv.global.init:
	.type		_$_str,@object
	.size		_$_str,(_$_str_$_2 - _$_str)
_$_str:
        /*0000*/ 	.byte	0x5f, 0x5f, 0x43, 0x55, 0x44, 0x41, 0x5f, 0x46, 0x54, 0x5a, 0x00
	.type		_$_str_$_2,@object
	.size		_$_str_$_2,(.L_1 - _$_str_$_2)
_$_str_$_2:
        /*000b*/ 	.byte	0x5f, 0x5f, 0x43, 0x55, 0x44, 0x41, 0x5f, 0x50, 0x52, 0x45, 0x43, 0x5f, 0x53, 0x51, 0x52, 0x54
        /*001b*/ 	.byte	0x00
.L_1:


//--------------------- .nv.constant0.triton_poi_fused__native_batch_norm_legit_no_training_add_relu_10 --------------------------
	.section	.nv.constant0.triton_poi_fused__native_batch_norm_legit_no_training_add_relu_10,"a",@progbits
	.sectionflags	@""
	.align	4
.nv.constant0.triton_poi_fused__native_batch_norm_legit_no_training_add_relu_10:
	.zero		620
